//
// Generated by NVIDIA NVVM Compiler
//
// Compiler Build ID: CL-36424714
// Cuda compilation tools, release 13.0, V13.0.88
// Based on NVVM 20.0.0
//

.version 9.0
.target sm_100
.address_size 64

	// .globl	_Z17computeHistKernelPjiPiii
.extern .shared .align 16 .b8 s_hist[];
.extern .shared .align 16 .b8 s_in[];

.visible .entry _Z17computeHistKernelPjiPiii(
	.param .u64 .ptr .align 1 _Z17computeHistKernelPjiPiii_param_0,
	.param .u32 _Z17computeHistKernelPjiPiii_param_1,
	.param .u64 .ptr .align 1 _Z17computeHistKernelPjiPiii_param_2,
	.param .u32 _Z17computeHistKernelPjiPiii_param_3,
	.param .u32 _Z17computeHistKernelPjiPiii_param_4
)
{
	.reg .pred 	%p<6>;
	.reg .b32 	%r<31>;
	.reg .b64 	%rd<9>;

	ld.param.u64 	%rd2, [_Z17computeHistKernelPjiPiii_param_0];
	ld.param.u32 	%r8, [_Z17computeHistKernelPjiPiii_param_1];
	ld.param.u64 	%rd3, [_Z17computeHistKernelPjiPiii_param_2];
	ld.param.u32 	%r9, [_Z17computeHistKernelPjiPiii_param_3];
	ld.param.u32 	%r10, [_Z17computeHistKernelPjiPiii_param_4];
	mov.u32 	%r11, %ctaid.x;
	mov.u32 	%r1, %ntid.x;
	mov.u32 	%r30, %tid.x;
	mad.lo.s32 	%r3, %r11, %r1, %r30;
	setp.ge.s32 	%p1, %r30, %r9;
	@%p1 bra 	$L__BB0_3;
	mov.u32 	%r29, %r30;
$L__BB0_2:
	shl.b32 	%r12, %r29, 2;
	mov.u32 	%r13, s_hist;
	add.s32 	%r14, %r13, %r12;
	mov.b32 	%r15, 0;
	st.shared.u32 	[%r14], %r15;
	add.s32 	%r29, %r29, %r1;
	setp.lt.s32 	%p2, %r29, %r9;
	@%p2 bra 	$L__BB0_2;
$L__BB0_3:
	bar.sync 	0;
	setp.ge.s32 	%p3, %r3, %r8;
	@%p3 bra 	$L__BB0_5;
	cvta.to.global.u64 	%rd4, %rd2;
	mul.wide.s32 	%rd5, %r3, 4;
	add.s64 	%rd6, %rd4, %rd5;
	ld.global.u32 	%r16, [%rd6];
	shr.u32 	%r17, %r16, %r10;
	add.s32 	%r18, %r9, -1;
	and.b32  	%r19, %r17, %r18;
	shl.b32 	%r20, %r19, 2;
	mov.u32 	%r21, s_hist;
	add.s32 	%r22, %r21, %r20;
	atom.shared.add.u32 	%r23, [%r22], 1;
$L__BB0_5:
	setp.ge.s32 	%p4, %r30, %r9;
	bar.sync 	0;
	@%p4 bra 	$L__BB0_8;
	cvta.to.global.u64 	%rd1, %rd3;
	mov.u32 	%r25, s_hist;
$L__BB0_7:
	mul.wide.s32 	%rd7, %r30, 4;
	add.s64 	%rd8, %rd1, %rd7;
	shl.b32 	%r24, %r30, 2;
	add.s32 	%r26, %r25, %r24;
	ld.shared.u32 	%r27, [%r26];
	atom.global.add.u32 	%r28, [%rd8], %r27;
	add.s32 	%r30, %r30, %r1;
	setp.lt.s32 	%p5, %r30, %r9;
	@%p5 bra 	$L__BB0_7;
$L__BB0_8:
	ret;

}
	// .globl	_Z13scanBlkKernelPjiS_S_i
.visible .entry _Z13scanBlkKernelPjiS_S_i(
	.param .u64 .ptr .align 1 _Z13scanBlkKernelPjiS_S_i_param_0,
	.param .u32 _Z13scanBlkKernelPjiS_S_i_param_1,
	.param .u64 .ptr .align 1 _Z13scanBlkKernelPjiS_S_i_param_2,
	.param .u64 .ptr .align 1 _Z13scanBlkKernelPjiS_S_i_param_3,
	.param .u32 _Z13scanBlkKernelPjiS_S_i_param_4
)
{
	.reg .pred 	%p<9>;
	.reg .b32 	%r<32>;
	.reg .b64 	%rd<13>;

	ld.param.u64 	%rd1, [_Z13scanBlkKernelPjiS_S_i_param_0];
	ld.param.u32 	%r13, [_Z13scanBlkKernelPjiS_S_i_param_1];
	ld.param.u64 	%rd2, [_Z13scanBlkKernelPjiS_S_i_param_2];
	ld.param.u64 	%rd3, [_Z13scanBlkKernelPjiS_S_i_param_3];
	ld.param.u32 	%r12, [_Z13scanBlkKernelPjiS_S_i_param_4];
	mov.u32 	%r1, %ctaid.x;
	mov.u32 	%r2, %ntid.x;
	mov.u32 	%r3, %tid.x;
	mad.lo.s32 	%r4, %r1, %r2, %r3;
	setp.ge.s32 	%p1, %r4, %r13;
	@%p1 bra 	$L__BB1_11;
	cvta.to.global.u64 	%rd4, %rd1;
	mul.wide.s32 	%rd5, %r4, 4;
	add.s64 	%rd6, %rd4, %rd5;
	ld.global.u32 	%r14, [%rd6];
	shr.u32 	%r15, %r14, %r12;
	and.b32  	%r16, %r15, 1;
	shl.b32 	%r17, %r3, 2;
	mov.u32 	%r18, s_in;
	add.s32 	%r5, %r18, %r17;
	st.shared.u32 	[%r5], %r16;
	bar.sync 	0;
	setp.lt.u32 	%p2, %r2, 2;
	@%p2 bra 	$L__BB1_8;
	mov.b32 	%r30, 1;
$L__BB1_3:
	setp.lt.u32 	%p3, %r3, %r30;
	@%p3 bra 	$L__BB1_5;
	sub.s32 	%r21, %r3, %r30;
	shl.b32 	%r22, %r21, 2;
	add.s32 	%r24, %r18, %r22;
	ld.shared.u32 	%r31, [%r24];
$L__BB1_5:
	setp.lt.u32 	%p4, %r3, %r30;
	bar.sync 	0;
	@%p4 bra 	$L__BB1_7;
	ld.shared.u32 	%r25, [%r5];
	add.s32 	%r26, %r25, %r31;
	st.shared.u32 	[%r5], %r26;
$L__BB1_7:
	bar.sync 	0;
	shl.b32 	%r30, %r30, 1;
	setp.lt.u32 	%p5, %r30, %r2;
	@%p5 bra 	$L__BB1_3;
$L__BB1_8:
	setp.eq.s64 	%p6, %rd3, 0;
	add.s32 	%r27, %r2, -1;
	setp.ne.s32 	%p7, %r3, %r27;
	ld.shared.u32 	%r11, [%r5];
	or.pred  	%p8, %p6, %p7;
	@%p8 bra 	$L__BB1_10;
	cvta.to.global.u64 	%rd7, %rd3;
	mul.wide.u32 	%rd8, %r1, 4;
	add.s64 	%rd9, %rd7, %rd8;
	st.global.u32 	[%rd9], %r11;
$L__BB1_10:
	cvta.to.global.u64 	%rd10, %rd2;
	add.s64 	%rd12, %rd10, %rd5;
	st.global.u32 	[%rd12], %r11;
$L__BB1_11:
	ret;

}
	// .globl	_Z10addBlkSumsPjiS_
.visible .entry _Z10addBlkSumsPjiS_(
	.param .u64 .ptr .align 1 _Z10addBlkSumsPjiS__param_0,
	.param .u32 _Z10addBlkSumsPjiS__param_1,
	.param .u64 .ptr .align 1 _Z10addBlkSumsPjiS__param_2
)
{
	.reg .pred 	%p<2>;
	.reg .b32 	%r<9>;
	.reg .b64 	%rd<9>;

	ld.param.u64 	%rd1, [_Z10addBlkSumsPjiS__param_0];
	ld.param.u32 	%r3, [_Z10addBlkSumsPjiS__param_1];
	ld.param.u64 	%rd2, [_Z10addBlkSumsPjiS__param_2];
	mov.u32 	%r1, %ctaid.x;
	mov.u32 	%r4, %ntid.x;
	mov.u32 	%r5, %tid.x;
	mad.lo.s32 	%r2, %r1, %r4, %r5;
	setp.ge.s32 	%p1, %r2, %r3;
	@%p1 bra 	$L__BB2_2;
	cvta.to.global.u64 	%rd3, %rd2;
	cvta.to.global.u64 	%rd4, %rd1;
	mul.wide.u32 	%rd5, %r1, 4;
	add.s64 	%rd6, %rd3, %rd5;
	ld.global.u32 	%r6, [%rd6];
	mul.wide.s32 	%rd7, %r2, 4;
	add.s64 	%rd8, %rd4, %rd7;
	ld.global.u32 	%r7, [%rd8];
	add.s32 	%r8, %r7, %r6;
	st.global.u32 	[%rd8], %r8;
$L__BB2_2:
	ret;

}
	// .globl	_Z7scatterPKjiS0_Pji
.visible .entry _Z7scatterPKjiS0_Pji(
	.param .u64 .ptr .align 1 _Z7scatterPKjiS0_Pji_param_0,
	.param .u32 _Z7scatterPKjiS0_Pji_param_1,
	.param .u64 .ptr .align 1 _Z7scatterPKjiS0_Pji_param_2,
	.param .u64 .ptr .align 1 _Z7scatterPKjiS0_Pji_param_3,
	.param .u32 _Z7scatterPKjiS0_Pji_param_4
)
{
	.reg .pred 	%p<4>;
	.reg .b32 	%r<22>;
	.reg .b64 	%rd<18>;

	ld.param.u64 	%rd4, [_Z7scatterPKjiS0_Pji_param_0];
	ld.param.u32 	%r6, [_Z7scatterPKjiS0_Pji_param_1];
	ld.param.u64 	%rd5, [_Z7scatterPKjiS0_Pji_param_2];
	ld.param.u64 	%rd3, [_Z7scatterPKjiS0_Pji_param_3];
	ld.param.u32 	%r7, [_Z7scatterPKjiS0_Pji_param_4];
	cvta.to.global.u64 	%rd1, %rd5;
	cvta.to.global.u64 	%rd2, %rd4;
	mov.u32 	%r8, %ctaid.x;
	mov.u32 	%r9, %ntid.x;
	mov.u32 	%r10, %tid.x;
	mad.lo.s32 	%r1, %r8, %r9, %r10;
	setp.ge.s32 	%p1, %r1, %r6;
	@%p1 bra 	$L__BB3_5;
	mul.wide.s32 	%rd6, %r1, 4;
	add.s64 	%rd7, %rd2, %rd6;
	ld.global.u32 	%r2, [%rd7];
	shr.u32 	%r11, %r2, %r7;
	and.b32  	%r12, %r11, 1;
	setp.eq.b32 	%p2, %r12, 1;
	not.pred 	%p3, %p2;
	@%p3 bra 	$L__BB3_3;
	mul.wide.s32 	%rd8, %r6, 4;
	add.s64 	%rd9, %rd1, %rd8;
	ld.global.u32 	%r13, [%rd9+-4];
	add.s64 	%rd10, %rd2, %rd8;
	ld.global.u32 	%r14, [%rd10+-4];
	shr.u32 	%r15, %r14, %r7;
	and.b32  	%r16, %r15, 1;
	add.s64 	%rd12, %rd1, %rd6;
	ld.global.u32 	%r17, [%rd12];
	add.s32 	%r18, %r6, %r17;
	add.s32 	%r19, %r13, %r16;
	sub.s32 	%r21, %r18, %r19;
	bra.uni 	$L__BB3_4;
$L__BB3_3:
	add.s64 	%rd14, %rd1, %rd6;
	ld.global.u32 	%r20, [%rd14];
	sub.s32 	%r21, %r1, %r20;
$L__BB3_4:
	cvta.to.global.u64 	%rd15, %rd3;
	mul.wide.s32 	%rd16, %r21, 4;
	add.s64 	%rd17, %rd15, %rd16;
	st.global.u32 	[%rd17], %r2;
$L__BB3_5:
	ret;

}


// ===== COMPILED SASS (sm_100) =====

	.target	sm_100

	.elftype	@"ET_EXEC"


//--------------------- .note.nv.tkinfo           --------------------------
	.section	.note.nv.tkinfo,"",@"SHT_NOTE"
	.sectionflags	@"SHF_NOTE_NV_TKINFO"
	.tkinfo
        /*0018*/ 	.word	0x00000002
        /*0030*/ 	.string	""
        /*0030*/ 	.string	"ptxas"
        /*0030*/ 	.string	"Cuda compilation tools, release 13.0, V13.0.88"
        /*0030*/ 	.string	"Build cuda_13.0.r13.0/compiler.36424714_0"
        /*0030*/ 	.string	"-arch sm_100 -m 64 "



//--------------------- .note.nv.cuinfo           --------------------------
	.section	.note.nv.cuinfo,"",@"SHT_NOTE"
	.sectionflags	@"SHF_NOTE_NV_CUINFO"
        /*0018*/ 	.short	0x0002
        /*001a*/ 	.short	0x0064
        /*001c*/ 	.short	0x0082
	.zero		2


//--------------------- .nv.info                  --------------------------
	.section	.nv.info,"",@"SHT_CUDA_INFO"
	.align	4


	//----- nvinfo : EIATTR_REGCOUNT
	.align		4
        /*0000*/ 	.byte	0x04, 0x2f
        /*0002*/ 	.short	(.L_1 - .L_0)
	.align		4
.L_0:
        /*0004*/ 	.word	index@(_Z17computeHistKernelPjiPiii)
        /*0008*/ 	.word	0x0000000c


	//----- nvinfo : EIATTR_FRAME_SIZE
	.align		4
.L_1:
        /*000c*/ 	.byte	0x04, 0x11
        /*000e*/ 	.short	(.L_3 - .L_2)
	.align		4
.L_2:
        /*0010*/ 	.word	index@(_Z17computeHistKernelPjiPiii)
        /*0014*/ 	.word	0x00000000


	//----- nvinfo : EIATTR_REGCOUNT
	.align		4
.L_3:
        /*0018*/ 	.byte	0x04, 0x2f
        /*001a*/ 	.short	(.L_5 - .L_4)
	.align		4
.L_4:
        /*001c*/ 	.word	index@(_Z13scanBlkKernelPjiS_S_i)
        /*0020*/ 	.word	0x0000000e


	//----- nvinfo : EIATTR_FRAME_SIZE
	.align		4
.L_5:
        /*0024*/ 	.byte	0x04, 0x11
        /*0026*/ 	.short	(.L_7 - .L_6)
	.align		4
.L_6:
        /*0028*/ 	.word	index@(_Z13scanBlkKernelPjiS_S_i)
        /*002c*/ 	.word	0x00000000


	//----- nvinfo : EIATTR_REGCOUNT
	.align		4
.L_7:
        /*0030*/ 	.byte	0x04, 0x2f
        /*0032*/ 	.short	(.L_9 - .L_8)
	.align		4
.L_8:
        /*0034*/ 	.word	index@(_Z10addBlkSumsPjiS_)
        /*0038*/ 	.word	0x0000000c


	//----- nvinfo : EIATTR_FRAME_SIZE
	.align		4
.L_9:
        /*003c*/ 	.byte	0x04, 0x11
        /*003e*/ 	.short	(.L_11 - .L_10)
	.align		4
.L_10:
        /*0040*/ 	.word	index@(_Z10addBlkSumsPjiS_)
        /*0044*/ 	.word	0x00000000


	//----- nvinfo : EIATTR_REGCOUNT
	.align		4
.L_11:
        /*0048*/ 	.byte	0x04, 0x2f
        /*004a*/ 	.short	(.L_13 - .L_12)
	.align		4
.L_12:
        /*004c*/ 	.word	index@(_Z7scatterPKjiS0_Pji)
        /*0050*/ 	.word	0x00000014


	//----- nvinfo : EIATTR_FRAME_SIZE
	.align		4
.L_13:
        /*0054*/ 	.byte	0x04, 0x11
        /*0056*/ 	.short	(.L_15 - .L_14)
	.align		4
.L_14:
        /*0058*/ 	.word	index@(_Z7scatterPKjiS0_Pji)
        /*005c*/ 	.word	0x00000000


	//----- nvinfo : EIATTR_MIN_STACK_SIZE
	.align		4
.L_15:
        /*0060*/ 	.byte	0x04, 0x12
        /*0062*/ 	.short	(.L_17 - .L_16)
	.align		4
.L_16:
        /*0064*/ 	.word	index@(_Z7scatterPKjiS0_Pji)
        /*0068*/ 	.word	0x00000000


	//----- nvinfo : EIATTR_MIN_STACK_SIZE
	.align		4
.L_17:
        /*006c*/ 	.byte	0x04, 0x12
        /*006e*/ 	.short	(.L_19 - .L_18)
	.align		4
.L_18:
        /*0070*/ 	.word	index@(_Z10addBlkSumsPjiS_)
        /*0074*/ 	.word	0x00000000


	//----- nvinfo : EIATTR_MIN_STACK_SIZE
	.align		4
.L_19:
        /*0078*/ 	.byte	0x04, 0x12
        /*007a*/ 	.short	(.L_21 - .L_20)
	.align		4
.L_20:
        /*007c*/ 	.word	index@(_Z13scanBlkKernelPjiS_S_i)
        /*0080*/ 	.word	0x00000000


	//----- nvinfo : EIATTR_MIN_STACK_SIZE
	.align		4
.L_21:
        /*0084*/ 	.byte	0x04, 0x12
        /*0086*/ 	.short	(.L_23 - .L_22)
	.align		4
.L_22:
        /*0088*/ 	.word	index@(_Z17computeHistKernelPjiPiii)
        /*008c*/ 	.word	0x00000000
.L_23:


//--------------------- .nv.compat                --------------------------
	.section	.nv.compat,"",@"SHT_CUDA_COMPAT_INFO"
	.align	4
        /*0000*/ 	.byte	0x02, 0x09, 0x00, 0x00, 0x02, 0x02, 0x01, 0x00, 0x02, 0x05, 0x05, 0x00, 0x03, 0x07, 0x01, 0x01
        /*0010*/ 	.byte	0x02, 0x03, 0x00, 0x00, 0x02, 0x06, 0x01, 0x00, 0x04, 0x0b, 0x08, 0x00, 0x09, 0x00, 0x00, 0x00
        /*0020*/ 	.byte	0x00, 0x00, 0x00, 0x00


//--------------------- .nv.info._Z7scatterPKjiS0_Pji --------------------------
	.section	.nv.info._Z7scatterPKjiS0_Pji,"",@"SHT_CUDA_INFO"
	.sectionflags	@""
	.align	4


	//----- nvinfo : EIATTR_CUDA_API_VERSION
	.align		4
        /*0000*/ 	.byte	0x04, 0x37
        /*0002*/ 	.short	(.L_25 - .L_24)
.L_24:
        /*0004*/ 	.word	0x00000082


	//----- nvinfo : EIATTR_KPARAM_INFO
	.align		4
.L_25:
        /*0008*/ 	.byte	0x04, 0x17
        /*000a*/ 	.short	(.L_27 - .L_26)
.L_26:
        /*000c*/ 	.word	0x00000000
        /*0010*/ 	.short	0x0004
        /*0012*/ 	.short	0x0020
        /*0014*/ 	.byte	0x00, 0xf0, 0x11, 0x00


	//----- nvinfo : EIATTR_KPARAM_INFO
	.align		4
.L_27:
        /*0018*/ 	.byte	0x04, 0x17
        /*001a*/ 	.short	(.L_29 - .L_28)
.L_28:
        /*001c*/ 	.word	0x00000000
        /*0020*/ 	.short	0x0003
        /*0022*/ 	.short	0x0018
        /*0024*/ 	.byte	0x00, 0xf5, 0x21, 0x00


	//----- nvinfo : EIATTR_KPARAM_INFO
	.align		4
.L_29:
        /*0028*/ 	.byte	0x04, 0x17
        /*002a*/ 	.short	(.L_31 - .L_30)
.L_30:
        /*002c*/ 	.word	0x00000000
        /*0030*/ 	.short	0x0002
        /*0032*/ 	.short	0x0010
        /*0034*/ 	.byte	0x00, 0xf5, 0x21, 0x00


	//----- nvinfo : EIATTR_KPARAM_INFO
	.align		4
.L_31:
        /*0038*/ 	.byte	0x04, 0x17
        /*003a*/ 	.short	(.L_33 - .L_32)
.L_32:
        /*003c*/ 	.word	0x00000000
        /*0040*/ 	.short	0x0001
        /*0042*/ 	.short	0x0008
        /*0044*/ 	.byte	0x00, 0xf0, 0x11, 0x00


	//----- nvinfo : EIATTR_KPARAM_INFO
	.align		4
.L_33:
        /*0048*/ 	.byte	0x04, 0x17
        /*004a*/ 	.short	(.L_35 - .L_34)
.L_34:
        /*004c*/ 	.word	0x00000000
        /*0050*/ 	.short	0x0000
        /*0052*/ 	.short	0x0000
        /*0054*/ 	.byte	0x00, 0xf5, 0x21, 0x00


	//----- nvinfo : EIATTR_SPARSE_MMA_MASK
	.align		4
.L_35:
        /*0058*/ 	.byte	0x03, 0x50
        /*005a*/ 	.short	0x0000


	//----- nvinfo : EIATTR_MAXREG_COUNT
	.align		4
        /*005c*/ 	.byte	0x03, 0x1b
        /*005e*/ 	.short	0x00ff


	//----- nvinfo : EIATTR_MERCURY_ISA_VERSION
	.align		4
        /*0060*/ 	.byte	0x03, 0x5f
        /*0062*/ 	.short	0x0101


	//----- nvinfo : EIATTR_VRC_CTA_INIT_COUNT
	.align		4
        /*0064*/ 	.byte	0x02, 0x4a
	.zero		1
	.zero		1


	//----- nvinfo : EIATTR_EXIT_INSTR_OFFSETS
	.align		4
        /*0068*/ 	.byte	0x04, 0x1c
        /*006a*/ 	.short	(.L_37 - .L_36)


	//   ....[0]....
.L_36:
        /*006c*/ 	.word	0x00000070


	//   ....[1]....
        /*0070*/ 	.word	0x000001f0


	//----- nvinfo : EIATTR_CBANK_PARAM_SIZE
	.align		4
.L_37:
        /*0074*/ 	.byte	0x03, 0x19
        /*0076*/ 	.short	0x0024


	//----- nvinfo : EIATTR_PARAM_CBANK
	.align		4
        /*0078*/ 	.byte	0x04, 0x0a
        /*007a*/ 	.short	(.L_39 - .L_38)
	.align		4
.L_38:
        /*007c*/ 	.word	index@(.nv.constant0._Z7scatterPKjiS0_Pji)
        /*0080*/ 	.short	0x0380
        /*0082*/ 	.short	0x0024


	//----- nvinfo : EIATTR_SW_WAR
	.align		4
.L_39:
        /*0084*/ 	.byte	0x04, 0x36
        /*0086*/ 	.short	(.L_41 - .L_40)
.L_40:
        /*0088*/ 	.word	0x00000008
.L_41:


//--------------------- .nv.info._Z10addBlkSumsPjiS_ --------------------------
	.section	.nv.info._Z10addBlkSumsPjiS_,"",@"SHT_CUDA_INFO"
	.sectionflags	@""
	.align	4


	//----- nvinfo : EIATTR_CUDA_API_VERSION
	.align		4
        /*0000*/ 	.byte	0x04, 0x37
        /*0002*/ 	.short	(.L_43 - .L_42)
.L_42:
        /*0004*/ 	.word	0x00000082


	//----- nvinfo : EIATTR_KPARAM_INFO
	.align		4
.L_43:
        /*0008*/ 	.byte	0x04, 0x17
        /*000a*/ 	.short	(.L_45 - .L_44)
.L_44:
        /*000c*/ 	.word	0x00000000
        /*0010*/ 	.short	0x0002
        /*0012*/ 	.short	0x0010
        /*0014*/ 	.byte	0x00, 0xf5, 0x21, 0x00


	//----- nvinfo : EIATTR_KPARAM_INFO
	.align		4
.L_45:
        /*0018*/ 	.byte	0x04, 0x17
        /*001a*/ 	.short	(.L_47 - .L_46)
.L_46:
        /*001c*/ 	.word	0x00000000
        /*0020*/ 	.short	0x0001
        /*0022*/ 	.short	0x0008
        /*0024*/ 	.byte	0x00, 0xf0, 0x11, 0x00


	//----- nvinfo : EIATTR_KPARAM_INFO
	.align		4
.L_47:
        /*0028*/ 	.byte	0x04, 0x17
        /*002a*/ 	.short	(.L_49 - .L_48)
.L_48:
        /*002c*/ 	.word	0x00000000
        /*0030*/ 	.short	0x0000
        /*0032*/ 	.short	0x0000
        /*0034*/ 	.byte	0x00, 0xf5, 0x21, 0x00


	//----- nvinfo : EIATTR_SPARSE_MMA_MASK
	.align		4
.L_49:
        /*0038*/ 	.byte	0x03, 0x50
        /*003a*/ 	.short	0x0000


	//----- nvinfo : EIATTR_MAXREG_COUNT
	.align		4
        /*003c*/ 	.byte	0x03, 0x1b
        /*003e*/ 	.short	0x00ff


	//----- nvinfo : EIATTR_MERCURY_ISA_VERSION
	.align		4
        /*0040*/ 	.byte	0x03, 0x5f
        /*0042*/ 	.short	0x0101


	//----- nvinfo : EIATTR_VRC_CTA_INIT_COUNT
	.align		4
        /*0044*/ 	.byte	0x02, 0x4a
	.zero		1
	.zero		1


	//----- nvinfo : EIATTR_EXIT_INSTR_OFFSETS
	.align		4
        /*0048*/ 	.byte	0x04, 0x1c
        /*004a*/ 	.short	(.L_51 - .L_50)


	//   ....[0]....
.L_50:
        /*004c*/ 	.word	0x00000070


	//   ....[1]....
        /*0050*/ 	.word	0x00000110


	//----- nvinfo : EIATTR_CBANK_PARAM_SIZE
	.align		4
.L_51:
        /*0054*/ 	.byte	0x03, 0x19
        /*0056*/ 	.short	0x0018


	//----- nvinfo : EIATTR_PARAM_CBANK
	.align		4
        /*0058*/ 	.byte	0x04, 0x0a
        /*005a*/ 	.short	(.L_53 - .L_52)
	.align		4
.L_52:
        /*005c*/ 	.word	index@(.nv.constant0._Z10addBlkSumsPjiS_)
        /*0060*/ 	.short	0x0380
        /*0062*/ 	.short	0x0018


	//----- nvinfo : EIATTR_SW_WAR
	.align		4
.L_53:
        /*0064*/ 	.byte	0x04, 0x36
        /*0066*/ 	.short	(.L_55 - .L_54)
.L_54:
        /*0068*/ 	.word	0x00000008
.L_55:


//--------------------- .nv.info._Z13scanBlkKernelPjiS_S_i --------------------------
	.section	.nv.info._Z13scanBlkKernelPjiS_S_i,"",@"SHT_CUDA_INFO"
	.sectionflags	@""
	.align	4


	//----- nvinfo : EIATTR_CUDA_API_VERSION
	.align		4
        /*0000*/ 	.byte	0x04, 0x37
        /*0002*/ 	.short	(.L_57 - .L_56)
.L_56:
        /*0004*/ 	.word	0x00000082


	//----- nvinfo : EIATTR_KPARAM_INFO
	.align		4
.L_57:
        /*0008*/ 	.byte	0x04, 0x17
        /*000a*/ 	.short	(.L_59 - .L_58)
.L_58:
        /*000c*/ 	.word	0x00000000
        /*0010*/ 	.short	0x0004
        /*0012*/ 	.short	0x0020
        /*0014*/ 	.byte	0x00, 0xf0, 0x11, 0x00


	//----- nvinfo : EIATTR_KPARAM_INFO
	.align		4
.L_59:
        /*0018*/ 	.byte	0x04, 0x17
        /*001a*/ 	.short	(.L_61 - .L_60)
.L_60:
        /*001c*/ 	.word	0x00000000
        /*0020*/ 	.short	0x0003
        /*0022*/ 	.short	0x0018
        /*0024*/ 	.byte	0x00, 0xf5, 0x21, 0x00


	//----- nvinfo : EIATTR_KPARAM_INFO
	.align		4
.L_61:
        /*0028*/ 	.byte	0x04, 0x17
        /*002a*/ 	.short	(.L_63 - .L_62)
.L_62:
        /*002c*/ 	.word	0x00000000
        /*0030*/ 	.short	0x0002
        /*0032*/ 	.short	0x0010
        /*0034*/ 	.byte	0x00, 0xf5, 0x21, 0x00


	//----- nvinfo : EIATTR_KPARAM_INFO
	.align		4
.L_63:
        /*0038*/ 	.byte	0x04, 0x17
        /*003a*/ 	.short	(.L_65 - .L_64)
.L_64:
        /*003c*/ 	.word	0x00000000
        /*0040*/ 	.short	0x0001
        /*0042*/ 	.short	0x0008
        /*0044*/ 	.byte	0x00, 0xf0, 0x11, 0x00


	//----- nvinfo : EIATTR_KPARAM_INFO
	.align		4
.L_65:
        /*0048*/ 	.byte	0x04, 0x17
        /*004a*/ 	.short	(.L_67 - .L_66)
.L_66:
        /*004c*/ 	.word	0x00000000
        /*0050*/ 	.short	0x0000
        /*0052*/ 	.short	0x0000
        /*0054*/ 	.byte	0x00, 0xf5, 0x21, 0x00


	//----- nvinfo : EIATTR_SPARSE_MMA_MASK
	.align		4
.L_67:
        /*0058*/ 	.byte	0x03, 0x50
        /*005a*/ 	.short	0x0000


	//----- nvinfo : EIATTR_MAXREG_COUNT
	.align		4
        /*005c*/ 	.byte	0x03, 0x1b
        /*005e*/ 	.short	0x00ff


	//----- nvinfo : EIATTR_NUM_BARRIERS
	.align		4
        /*0060*/ 	.byte	0x02, 0x4c
        /*0062*/ 	.byte	0x01
	.zero		1


	//----- nvinfo : EIATTR_MERCURY_ISA_VERSION
	.align		4
        /*0064*/ 	.byte	0x03, 0x5f
        /*0066*/ 	.short	0x0101


	//----- nvinfo : EIATTR_VRC_CTA_INIT_COUNT
	.align		4
        /*0068*/ 	.byte	0x02, 0x4a
	.zero		1
	.zero		1


	//----- nvinfo : EIATTR_EXIT_INSTR_OFFSETS
	.align		4
        /*006c*/ 	.byte	0x04, 0x1c
        /*006e*/ 	.short	(.L_69 - .L_68)


	//   ....[0]....
.L_68:
        /*0070*/ 	.word	0x00000070


	//   ....[1]....
        /*0074*/ 	.word	0x00000300


	//----- nvinfo : EIATTR_CBANK_PARAM_SIZE
	.align		4
.L_69:
        /*0078*/ 	.byte	0x03, 0x19
        /*007a*/ 	.short	0x0024


	//----- nvinfo : EIATTR_PARAM_CBANK
	.align		4
        /*007c*/ 	.byte	0x04, 0x0a
        /*007e*/ 	.short	(.L_71 - .L_70)
	.align		4
.L_70:
        /*0080*/ 	.word	index@(.nv.constant0._Z13scanBlkKernelPjiS_S_i)
        /*0084*/ 	.short	0x0380
        /*0086*/ 	.short	0x0024


	//----- nvinfo : EIATTR_SW_WAR
	.align		4
.L_71:
        /*0088*/ 	.byte	0x04, 0x36
        /*008a*/ 	.short	(.L_73 - .L_72)
.L_72:
        /*008c*/ 	.word	0x00000008
.L_73:


//--------------------- .nv.info._Z17computeHistKernelPjiPiii --------------------------
	.section	.nv.info._Z17computeHistKernelPjiPiii,"",@"SHT_CUDA_INFO"
	.sectionflags	@""
	.align	4


	//----- nvinfo : EIATTR_CUDA_API_VERSION
	.align		4
        /*0000*/ 	.byte	0x04, 0x37
        /*0002*/ 	.short	(.L_75 - .L_74)
.L_74:
        /*0004*/ 	.word	0x00000082


	//----- nvinfo : EIATTR_KPARAM_INFO
	.align		4
.L_75:
        /*0008*/ 	.byte	0x04, 0x17
        /*000a*/ 	.short	(.L_77 - .L_76)
.L_76:
        /*000c*/ 	.word	0x00000000
        /*0010*/ 	.short	0x0004
        /*0012*/ 	.short	0x001c
        /*0014*/ 	.byte	0x00, 0xf0, 0x11, 0x00


	//----- nvinfo : EIATTR_KPARAM_INFO
	.align		4
.L_77:
        /*0018*/ 	.byte	0x04, 0x17
        /*001a*/ 	.short	(.L_79 - .L_78)
.L_78:
        /*001c*/ 	.word	0x00000000
        /*0020*/ 	.short	0x0003
        /*0022*/ 	.short	0x0018
        /*0024*/ 	.byte	0x00, 0xf0, 0x11, 0x00


	//----- nvinfo : EIATTR_KPARAM_INFO
	.align		4
.L_79:
        /*0028*/ 	.byte	0x04, 0x17
        /*002a*/ 	.short	(.L_81 - .L_80)
.L_80:
        /*002c*/ 	.word	0x00000000
        /*0030*/ 	.short	0x0002
        /*0032*/ 	.short	0x0010
        /*0034*/ 	.byte	0x00, 0xf5, 0x21, 0x00


	//----- nvinfo : EIATTR_KPARAM_INFO
	.align		4
.L_81:
        /*0038*/ 	.byte	0x04, 0x17
        /*003a*/ 	.short	(.L_83 - .L_82)
.L_82:
        /*003c*/ 	.word	0x00000000
        /*0040*/ 	.short	0x0001
        /*0042*/ 	.short	0x0008
        /*0044*/ 	.byte	0x00, 0xf0, 0x11, 0x00


	//----- nvinfo : EIATTR_KPARAM_INFO
	.align		4
.L_83:
        /*0048*/ 	.byte	0x04, 0x17
        /*004a*/ 	.short	(.L_85 - .L_84)
.L_84:
        /*004c*/ 	.word	0x00000000
        /*0050*/ 	.short	0x0000
        /*0052*/ 	.short	0x0000
        /*0054*/ 	.byte	0x00, 0xf5, 0x21, 0x00


	//----- nvinfo : EIATTR_SPARSE_MMA_MASK
	.align		4
.L_85:
        /*0058*/ 	.byte	0x03, 0x50
        /*005a*/ 	.short	0x0000


	//----- nvinfo : EIATTR_MAXREG_COUNT
	.align		4
        /*005c*/ 	.byte	0x03, 0x1b
        /*005e*/ 	.short	0x00ff


	//----- nvinfo : EIATTR_NUM_BARRIERS
	.align		4
        /*0060*/ 	.byte	0x02, 0x4c
        /*0062*/ 	.byte	0x01
	.zero		1


	//----- nvinfo : EIATTR_MERCURY_ISA_VERSION
	.align		4
        /*0064*/ 	.byte	0x03, 0x5f
        /*0066*/ 	.short	0x0101


	//----- nvinfo : EIATTR_VRC_CTA_INIT_COUNT
	.align		4
        /*0068*/ 	.byte	0x02, 0x4a
	.zero		1
	.zero		1


	//----- nvinfo : EIATTR_EXIT_INSTR_OFFSETS
	.align		4
        /*006c*/ 	.byte	0x04, 0x1c
        /*006e*/ 	.short	(.L_87 - .L_86)


	//   ....[0]....
.L_86:
        /*0070*/ 	.word	0x00000280


	//   ....[1]....
        /*0074*/ 	.word	0x00000340


	//----- nvinfo : EIATTR_CRS_STACK_SIZE
	.align		4
.L_87:
        /*0078*/ 	.byte	0x04, 0x1e
        /*007a*/ 	.short	(.L_89 - .L_88)
.L_88:
        /*007c*/ 	.word	0x00000000


	//----- nvinfo : EIATTR_CBANK_PARAM_SIZE
	.align		4
.L_89:
        /*0080*/ 	.byte	0x03, 0x19
        /*0082*/ 	.short	0x0020


	//----- nvinfo : EIATTR_PARAM_CBANK
	.align		4
        /*0084*/ 	.byte	0x04, 0x0a
        /*0086*/ 	.short	(.L_91 - .L_90)
	.align		4
.L_90:
        /*0088*/ 	.word	index@(.nv.constant0._Z17computeHistKernelPjiPiii)
        /*008c*/ 	.short	0x0380
        /*008e*/ 	.short	0x0020


	//----- nvinfo : EIATTR_SW_WAR
	.align		4
.L_91:
        /*0090*/ 	.byte	0x04, 0x36
        /*0092*/ 	.short	(.L_93 - .L_92)
.L_92:
        /*0094*/ 	.word	0x00000008
.L_93:


//--------------------- .nv.callgraph             --------------------------
	.section	.nv.callgraph,"",@"SHT_CUDA_CALLGRAPH"
	.align	4
	.sectionentsize	8
	.align		4
        /*0000*/ 	.word	0x00000000
	.align		4
        /*0004*/ 	.word	0xffffffff
	.align		4
        /*0008*/ 	.word	0x00000000
	.align		4
        /*000c*/ 	.word	0xfffffffe
	.align		4
        /*0010*/ 	.word	0x00000000
	.align		4
        /*0014*/ 	.word	0xfffffffd
	.align		4
        /*0018*/ 	.word	0x00000000
	.align		4
        /*001c*/ 	.word	0xfffffffc


//--------------------- .text._Z7scatterPKjiS0_Pji --------------------------
	.section	.text._Z7scatterPKjiS0_Pji,"ax",@progbits
	.align	128
        .global         _Z7scatterPKjiS0_Pji
        .type           _Z7scatterPKjiS0_Pji,@function
        .size           _Z7scatterPKjiS0_Pji,(.L_x_12 - _Z7scatterPKjiS0_Pji)
        .other          _Z7scatterPKjiS0_Pji,@"STO_CUDA_ENTRY STV_DEFAULT"
_Z7scatterPKjiS0_Pji:
.text._Z7scatterPKjiS0_Pji:
[----:B------:R-:W-:Y:S01]  /*0000*/  LDC R1, c[0x0][0x37c] ;  /* 0x0000df00ff017b82 */ /* 0x000fe20000000800 */
[----:B------:R-:W0:Y:S07]  /*0010*/  S2R R0, SR_TID.X ;  /* 0x0000000000007919 */ /* 0x000e2e0000002100 */
[----:B------:R-:W0:Y:S08]  /*0020*/  S2UR UR4, SR_CTAID.X ;  /* 0x00000000000479c3 */ /* 0x000e300000002500 */
[----:B------:R-:W0:Y:S08]  /*0030*/  LDC R11, c[0x0][0x360] ;  /* 0x0000d800ff0b7b82 */ /* 0x000e300000000800 */
[----:B------:R-:W1:Y:S01]  /*0040*/  LDC R17, c[0x0][0x388] ;  /* 0x0000e200ff117b82 */ /* 0x000e620000000800 */
[----:B0-----:R-:W-:-:S05]  /*0050*/  IMAD R11, R11, UR4, R0 ;  /* 0x000000040b0b7c24 */ /* 0x001fca000f8e0200 */
[----:B-1----:R-:W-:-:S13]  /*0060*/  ISETP.GE.AND P0, PT, R11, R17, PT ;  /* 0x000000110b00720c */ /* 0x002fda0003f06270 */
[----:B------:R-:W-:Y:S05]  /*0070*/  @P0 EXIT ;  /* 0x000000000000094d */ /* 0x000fea0003800000 */
[----:B------:R-:W0:Y:S01]  /*0080*/  LDC.64 R6, c[0x0][0x380] ;  /* 0x0000e000ff067b82 */ /* 0x000e220000000a00 */
[----:B------:R-:W1:Y:S01]  /*0090*/  LDCU.64 UR4, c[0x0][0x358] ;  /* 0x00006b00ff0477ac */ /* 0x000e620008000a00 */
[----:B------:R-:W2:Y:S06]  /*00a0*/  LDCU UR6, c[0x0][0x3a0] ;  /* 0x00007400ff0677ac */ /* 0x000eac0008000800 */
[----:B------:R-:W3:Y:S01]  /*00b0*/  LDC.64 R8, c[0x0][0x390] ;  /* 0x0000e400ff087b82 */ /* 0x000ee20000000a00 */
[----:B0-----:R-:W-:-:S05]  /*00c0*/  IMAD.WIDE R2, R11, 0x4, R6 ;  /* 0x000000040b027825 */ /* 0x001fca00078e0206 */
[----:B-1----:R0:W2:Y:S02]  /*00d0*/  LDG.E R13, desc[UR4][R2.64] ;  /* 0x00000004020d7981 */ /* 0x0020a4000c1e1900 */
[----:B0-----:R-:W0:Y:S01]  /*00e0*/  LDC.64 R2, c[0x0][0x398] ;  /* 0x0000e600ff027b82 */ /* 0x001e220000000a00 */
[----:B--2---:R-:W-:-:S04]  /*00f0*/  SHF.R.U32.HI R0, RZ, UR6, R13 ;  /* 0x00000006ff007c19 */ /* 0x004fc8000801160d */
[----:B------:R-:W-:-:S04]  /*0100*/  LOP3.LUT R0, R0, 0x1, RZ, 0xc0, !PT ;  /* 0x0000000100007812 */ /* 0x000fc800078ec0ff */
[----:B------:R-:W-:-:S13]  /*0110*/  ISETP.NE.U32.AND P0, PT, R0, 0x1, PT ;  /* 0x000000010000780c */ /* 0x000fda0003f05070 */
[----:B------:R-:W-:-:S06]  /*0120*/  @!P0 IMAD.WIDE R6, R17, 0x4, R6 ;  /* 0x0000000411068825 */ /* 0x000fcc00078e0206 */
[----:B------:R-:W2:Y:S01]  /*0130*/  @!P0 LDG.E R6, desc[UR4][R6.64+-0x4] ;  /* 0xfffffc0406068981 */ /* 0x000ea2000c1e1900 */
[----:B---3--:R-:W-:-:S04]  /*0140*/  @!P0 IMAD.WIDE R4, R17, 0x4, R8 ;  /* 0x0000000411048825 */ /* 0x008fc800078e0208 */
[----:B------:R-:W-:Y:S02]  /*0150*/  IMAD.WIDE R8, R11, 0x4, R8 ;  /* 0x000000040b087825 */ /* 0x000fe400078e0208 */
[----:B------:R-:W3:Y:S04]  /*0160*/  @!P0 LDG.E R4, desc[UR4][R4.64+-0x4] ;  /* 0xfffffc0404048981 */ /* 0x000ee8000c1e1900 */
[----:B------:R-:W4:Y:S01]  /*0170*/  LDG.E R8, desc[UR4][R8.64] ;  /* 0x0000000408087981 */ /* 0x000f22000c1e1900 */
[----:B--2---:R-:W-:-:S04]  /*0180*/  @!P0 SHF.R.U32.HI R0, RZ, UR6, R6 ;  /* 0x00000006ff008c19 */ /* 0x004fc80008011606 */
[----:B------:R-:W-:-:S05]  /*0190*/  @!P0 LOP3.LUT R15, R0, 0x1, RZ, 0xc0, !PT ;  /* 0x00000001000f8812 */ /* 0x000fca00078ec0ff */
[----:B---3--:R-:W-:-:S05]  /*01a0*/  @!P0 IMAD.IADD R15, R4, 0x1, R15 ;  /* 0x00000001040f8824 */ /* 0x008fca00078e020f */
[----:B----4-:R-:W-:Y:S02]  /*01b0*/  @!P0 IADD3 R15, PT, PT, -R15, R17, R8 ;  /* 0x000000110f0f8210 */ /* 0x010fe40007ffe108 */
[----:B------:R-:W-:-:S05]  /*01c0*/  @P0 IADD3 R15, PT, PT, R11, -R8, RZ ;  /* 0x800000080b0f0210 */ /* 0x000fca0007ffe0ff */
[----:B0-----:R-:W-:-:S05]  /*01d0*/  IMAD.WIDE R2, R15, 0x4, R2 ;  /* 0x000000040f027825 */ /* 0x001fca00078e0202 */
[----:B------:R-:W-:Y:S01]  /*01e0*/  STG.E desc[UR4][R2.64], R13 ;  /* 0x0000000d02007986 */ /* 0x000fe2000c101904 */
[----:B------:R-:W-:Y:S05]  /*01f0*/  EXIT ;  /* 0x000000000000794d */ /* 0x000fea0003800000 */
.L_x_0:
[----:B------:R-:W-:-:S00]  /*0200*/  BRA `(.L_x_0) ;  /* 0xfffffffc00fc7947 */ /* 0x000fc0000383ffff */
[----:B------:R-:W-:-:S00]  /*0210*/  NOP ;  /* 0x0000000000007918 */ /* 0x000fc00000000000 */
        /* <DEDUP_REMOVED lines=14> */
.L_x_12:


//--------------------- .text._Z10addBlkSumsPjiS_ --------------------------
	.section	.text._Z10addBlkSumsPjiS_,"ax",@progbits
	.align	128
        .global         _Z10addBlkSumsPjiS_
        .type           _Z10addBlkSumsPjiS_,@function
        .size           _Z10addBlkSumsPjiS_,(.L_x_13 - _Z10addBlkSumsPjiS_)
        .other          _Z10addBlkSumsPjiS_,@"STO_CUDA_ENTRY STV_DEFAULT"
_Z10addBlkSumsPjiS_:
.text._Z10addBlkSumsPjiS_:
[----:B------:R-:W-:Y:S01]  /*0000*/  LDC R1, c[0x0][0x37c] ;  /* 0x0000df00ff017b82 */ /* 0x000fe20000000800 */
[----:B------:R-:W0:Y:S01]  /*0010*/  S2R R9, SR_CTAID.X ;  /* 0x0000000000097919 */ /* 0x000e220000002500 */
[----:B------:R-:W0:Y:S01]  /*0020*/  LDCU UR4, c[0x0][0x360] ;  /* 0x00006c00ff0477ac */ /* 0x000e220008000800 */
[----:B------:R-:W0:Y:S01]  /*0030*/  S2R R0, SR_TID.X ;  /* 0x0000000000007919 */ /* 0x000e220000002100 */
[----:B------:R-:W1:Y:S01]  /*0040*/  LDCU UR5, c[0x0][0x388] ;  /* 0x00007100ff0577ac */ /* 0x000e620008000800 */
[----:B0-----:R-:W-:-:S05]  /*0050*/  IMAD R7, R9, UR4, R0 ;  /* 0x0000000409077c24 */ /* 0x001fca000f8e0200 */
[----:B-1----:R-:W-:-:S13]  /*0060*/  ISETP.GE.AND P0, PT, R7, UR5, PT ;  /* 0x0000000507007c0c */ /* 0x002fda000bf06270 */
[----:B------:R-:W-:Y:S05]  /*0070*/  @P0 EXIT ;  /* 0x000000000000094d */ /* 0x000fea0003800000 */
[----:B------:R-:W0:Y:S01]  /*0080*/  LDC.64 R2, c[0x0][0x390] ;  /* 0x0000e400ff027b82 */ /* 0x000e220000000a00 */
[----:B------:R-:W1:Y:S07]  /*0090*/  LDCU.64 UR4, c[0x0][0x358] ;  /* 0x00006b00ff0477ac */ /* 0x000e6e0008000a00 */
[----:B------:R-:W2:Y:S01]  /*00a0*/  LDC.64 R4, c[0x0][0x380] ;  /* 0x0000e000ff047b82 */ /* 0x000ea20000000a00 */
[----:B0-----:R-:W-:-:S06]  /*00b0*/  IMAD.WIDE.U32 R2, R9, 0x4, R2 ;  /* 0x0000000409027825 */ /* 0x001fcc00078e0002 */
[----:B-1----:R-:W3:Y:S01]  /*00c0*/  LDG.E R2, desc[UR4][R2.64] ;  /* 0x0000000402027981 */ /* 0x002ee2000c1e1900 */
[----:B--2---:R-:W-:-:S05]  /*00d0*/  IMAD.WIDE R4, R7, 0x4, R4 ;  /* 0x0000000407047825 */ /* 0x004fca00078e0204 */
[----:B------:R-:W3:Y:S02]  /*00e0*/  LDG.E R7, desc[UR4][R4.64] ;  /* 0x0000000404077981 */ /* 0x000ee4000c1e1900 */
[----:B---3--:R-:W-:-:S05]  /*00f0*/  IADD3 R7, PT, PT, R2, R7, RZ ;  /* 0x0000000702077210 */ /* 0x008fca0007ffe0ff */
[----:B------:R-:W-:Y:S01]  /*0100*/  STG.E desc[UR4][R4.64], R7 ;  /* 0x0000000704007986 */ /* 0x000fe2000c101904 */
[----:B------:R-:W-:Y:S05]  /*0110*/  EXIT ;  /* 0x000000000000794d */ /* 0x000fea0003800000 */
.L_x_1:
        /* <DEDUP_REMOVED lines=14> */
.L_x_13:


//--------------------- .text._Z13scanBlkKernelPjiS_S_i --------------------------
	.section	.text._Z13scanBlkKernelPjiS_S_i,"ax",@progbits
	.align	128
        .global         _Z13scanBlkKernelPjiS_S_i
        .type           _Z13scanBlkKernelPjiS_S_i,@function
        .size           _Z13scanBlkKernelPjiS_S_i,(.L_x_14 - _Z13scanBlkKernelPjiS_S_i)
        .other          _Z13scanBlkKernelPjiS_S_i,@"STO_CUDA_ENTRY STV_DEFAULT"
_Z13scanBlkKernelPjiS_S_i:
.text._Z13scanBlkKernelPjiS_S_i:
        /* <DEDUP_REMOVED lines=9> */
[----:B------:R-:W1:Y:S01]  /*0090*/  LDCU.64 UR6, c[0x0][0x358] ;  /* 0x00006b00ff0677ac */ /* 0x000e620008000a00 */
[----:B------:R-:W2:Y:S01]  /*00a0*/  LDCU UR9, c[0x0][0x3a0] ;  /* 0x00007400ff0977ac */ /* 0x000ea20008000800 */
[----:B0-----:R-:W-:-:S06]  /*00b0*/  IMAD.WIDE R2, R7, 0x4, R2 ;  /* 0x0000000407027825 */ /* 0x001fcc00078e0202 */
[----:B-1----:R-:W2:Y:S01]  /*00c0*/  LDG.E R2, desc[UR6][R2.64] ;  /* 0x0000000602027981 */ /* 0x002ea2000c1e1900 */
[----:B------:R-:W0:Y:S01]  /*00d0*/  S2UR UR5, SR_CgaCtaId ;  /* 0x00000000000579c3 */ /* 0x000e220000008800 */
[----:B------:R-:W-:Y:S01]  /*00e0*/  UMOV UR4, 0x400 ;  /* 0x0000040000047882 */ /* 0x000fe20000000000 */
[----:B------:R-:W-:Y:S02]  /*00f0*/  UISETP.GE.U32.AND UP0, UPT, UR8, 0x2, UPT ;  /* 0x000000020800788c */ /* 0x000fe4000bf06070 */
[----:B0-----:R-:W-:-:S06]  /*0100*/  ULEA UR4, UR5, UR4, 0x18 ;  /* 0x0000000405047291 */ /* 0x001fcc000f8ec0ff */
[----:B------:R-:W-:Y:S02]  /*0110*/  LEA R9, R6, UR4, 0x2 ;  /* 0x0000000406097c11 */ /* 0x000fe4000f8e10ff */
[----:B--2---:R-:W-:-:S04]  /*0120*/  SHF.R.U32.HI R0, RZ, UR9, R2 ;  /* 0x00000009ff007c19 */ /* 0x004fc80008011602 */
[----:B------:R-:W-:-:S05]  /*0130*/  LOP3.LUT R0, R0, 0x1, RZ, 0xc0, !PT ;  /* 0x0000000100007812 */ /* 0x000fca00078ec0ff */
[----:B------:R0:W-:Y:S01]  /*0140*/  STS [R9], R0 ;  /* 0x0000000009007388 */ /* 0x0001e20000000800 */
[----:B------:R-:W-:Y:S06]  /*0150*/  BAR.SYNC.DEFER_BLOCKING 0x0 ;  /* 0x0000000000007b1d */ /* 0x000fec0000010000 */
[----:B------:R-:W-:Y:S05]  /*0160*/  BRA.U !UP0, `(.L_x_2) ;  /* 0x0000000108347547 */ /* 0x000fea000b800000 */
[----:B------:R-:W-:-:S05]  /*0170*/  UMOV UR5, 0x1 ;  /* 0x0000000100057882 */ /* 0x000fca0000000000 */
.L_x_3:
[----:B------:R-:W-:-:S13]  /*0180*/  ISETP.GE.U32.AND P0, PT, R6, UR5, PT ;  /* 0x0000000506007c0c */ /* 0x000fda000bf06070 */
[----:B0-----:R-:W-:Y:S01]  /*0190*/  @P0 VIADD R0, R6, -UR5 ;  /* 0x8000000506000c36 */ /* 0x001fe20008000000 */
[----:B------:R-:W-:-:S04]  /*01a0*/  USHF.L.U32 UR5, UR5, 0x1, URZ ;  /* 0x0000000105057899 */ /* 0x000fc800080006ff */
[----:B------:R-:W-:Y:S01]  /*01b0*/  @P0 LEA R0, R0, UR4, 0x2 ;  /* 0x0000000400000c11 */ /* 0x000fe2000f8e10ff */
[----:B------:R-:W-:-:S04]  /*01c0*/  UISETP.GE.U32.AND UP0, UPT, UR5, UR8, UPT ;  /* 0x000000080500728c */ /* 0x000fc8000bf06070 */
[----:B------:R-:W-:Y:S01]  /*01d0*/  @P0 LDS R2, [R0] ;  /* 0x0000000000020984 */ /* 0x000fe20000000800 */
[----:B------:R-:W-:Y:S06]  /*01e0*/  BAR.SYNC.DEFER_BLOCKING 0x0 ;  /* 0x0000000000007b1d */ /* 0x000fec0000010000 */
[----:B------:R-:W0:Y:S02]  /*01f0*/  @P0 LDS R3, [R9] ;  /* 0x0000000009030984 */ /* 0x000e240000000800 */
[----:B01----:R-:W-:-:S05]  /*0200*/  @P0 IMAD.IADD R4, R2, 0x1, R3 ;  /* 0x0000000102040824 */ /* 0x003fca00078e0203 */
[----:B------:R1:W-:Y:S01]  /*0210*/  @P0 STS [R9], R4 ;  /* 0x0000000409000388 */ /* 0x0003e20000000800 */
[----:B------:R-:W-:Y:S06]  /*0220*/  BAR.SYNC.DEFER_BLOCKING 0x0 ;  /* 0x0000000000007b1d */ /* 0x000fec0000010000 */
[----:B------:R-:W-:Y:S05]  /*0230*/  BRA.U !UP0, `(.L_x_3) ;  /* 0xfffffffd08d07547 */ /* 0x000fea000b83ffff */
.L_x_2:
[----:B------:R-:W2:Y:S01]  /*0240*/  LDCU.64 UR10, c[0x0][0x398] ;  /* 0x00007300ff0a77ac */ /* 0x000ea20008000a00 */
[----:B01----:R-:W0:Y:S01]  /*0250*/  LDS R9, [R9] ;  /* 0x0000000009097984 */ /* 0x003e220000000800 */
[----:B------:R-:W1:Y:S01]  /*0260*/  LDC.64 R4, c[0x0][0x390] ;  /* 0x0000e400ff047b82 */ /* 0x000e620000000a00 */
[----:B------:R-:W-:-:S06]  /*0270*/  UIADD3 UR4, UPT, UPT, UR8, -0x1, URZ ;  /* 0xffffffff08047890 */ /* 0x000fcc000fffe0ff */
[----:B------:R-:W-:Y:S02]  /*0280*/  ISETP.NE.AND P0, PT, R6, UR4, PT ;  /* 0x0000000406007c0c */ /* 0x000fe4000bf05270 */
[----:B--2---:R-:W-:-:S04]  /*0290*/  ISETP.EQ.U32.AND P1, PT, RZ, UR10, PT ;  /* 0x0000000aff007c0c */ /* 0x004fc8000bf22070 */
[----:B------:R-:W-:Y:S01]  /*02a0*/  ISETP.EQ.OR.EX P0, PT, RZ, UR11, P0, P1 ;  /* 0x0000000bff007c0c */ /* 0x000fe20008702710 */
[----:B-1----:R-:W-:-:S12]  /*02b0*/  IMAD.WIDE R4, R7, 0x4, R4 ;  /* 0x0000000407047825 */ /* 0x002fd800078e0204 */
[----:B------:R-:W1:Y:S02]  /*02c0*/  @!P0 LDC.64 R2, c[0x0][0x398] ;  /* 0x0000e600ff028b82 */ /* 0x000e640000000a00 */
[----:B-1----:R-:W-:-:S05]  /*02d0*/  @!P0 IMAD.WIDE.U32 R2, R11, 0x4, R2 ;  /* 0x000000040b028825 */ /* 0x002fca00078e0002 */
[----:B0-----:R-:W-:Y:S04]  /*02e0*/  @!P0 STG.E desc[UR6][R2.64], R9 ;  /* 0x0000000902008986 */ /* 0x001fe8000c101906 */
[----:B------:R-:W-:Y:S01]  /*02f0*/  STG.E desc[UR6][R4.64], R9 ;  /* 0x0000000904007986 */ /* 0x000fe2000c101906 */
[----:B------:R-:W-:Y:S05]  /*0300*/  EXIT ;  /* 0x000000000000794d */ /* 0x000fea0003800000 */
.L_x_4:
        /* <DEDUP_REMOVED lines=15> */
.L_x_14:


//--------------------- .text._Z17computeHistKernelPjiPiii --------------------------
	.section	.text._Z17computeHistKernelPjiPiii,"ax",@progbits
	.align	128
        .global         _Z17computeHistKernelPjiPiii
        .type           _Z17computeHistKernelPjiPiii,@function
        .size           _Z17computeHistKernelPjiPiii,(.L_x_15 - _Z17computeHistKernelPjiPiii)
        .other          _Z17computeHistKernelPjiPiii,@"STO_CUDA_ENTRY STV_DEFAULT"
_Z17computeHistKernelPjiPiii:
.text._Z17computeHistKernelPjiPiii:
[----:B------:R-:W-:Y:S01]  /*0000*/  LDC R1, c[0x0][0x37c] ;  /* 0x0000df00ff017b82 */ /* 0x000fe20000000800 */
[----:B------:R-:W0:Y:S01]  /*0010*/  S2R R7, SR_TID.X ;  /* 0x0000000000077919 */ /* 0x000e220000002100 */
[----:B------:R-:W0:Y:S06]  /*0020*/  LDCU UR7, c[0x0][0x398] ;  /* 0x00007300ff0777ac */ /* 0x000e2c0008000800 */
[----:B------:R-:W1:Y:S01]  /*0030*/  S2UR UR4, SR_CTAID.X ;  /* 0x00000000000479c3 */ /* 0x000e620000002500 */
[----:B------:R-:W-:Y:S07]  /*0040*/  BSSY.RECONVERGENT B0, `(.L_x_5) ;  /* 0x000000e000007945 */ /* 0x000fee0003800200 */
[----:B------:R-:W1:Y:S01]  /*0050*/  LDC R6, c[0x0][0x360] ;  /* 0x0000d800ff067b82 */ /* 0x000e620000000800 */
[----:B0-----:R-:W-:Y:S01]  /*0060*/  ISETP.GE.AND P0, PT, R7, UR7, PT ;  /* 0x0000000707007c0c */ /* 0x001fe2000bf06270 */
[----:B-1----:R-:W-:-:S12]  /*0070*/  IMAD R5, R6, UR4, R7 ;  /* 0x0000000406057c24 */ /* 0x002fd8000f8e0207 */
[----:B------:R-:W-:Y:S05]  /*0080*/  @P0 BRA `(.L_x_6) ;  /* 0x0000000000240947 */ /* 0x000fea0003800000 */
[----:B------:R-:W0:Y:S01]  /*0090*/  S2R R3, SR_CgaCtaId ;  /* 0x0000000000037919 */ /* 0x000e220000008800 */
[----:B------:R-:W-:Y:S01]  /*00a0*/  MOV R2, 0x400 ;  /* 0x0000040000027802 */ /* 0x000fe20000000f00 */
[----:B------:R-:W-:-:S03]  /*00b0*/  IMAD.MOV.U32 R0, RZ, RZ, R7 ;  /* 0x000000ffff007224 */ /* 0x000fc600078e0007 */
[----:B0-----:R-:W-:-:S07]  /*00c0*/  LEA R3, R3, R2, 0x18 ;  /* 0x0000000203037211 */ /* 0x001fce00078ec0ff */
.L_x_7:
[----:B------:R-:W-:Y:S02]  /*00d0*/  IMAD R2, R0, 0x4, R3 ;  /* 0x0000000400027824 */ /* 0x000fe400078e0203 */
[----:B------:R-:W-:-:S03]  /*00e0*/  IMAD.IADD R0, R6, 0x1, R0 ;  /* 0x0000000106007824 */ /* 0x000fc600078e0200 */
[----:B------:R0:W-:Y:S02]  /*00f0*/  STS [R2], RZ ;  /* 0x000000ff02007388 */ /* 0x0001e40000000800 */
[----:B------:R-:W-:-:S13]  /*0100*/  ISETP.GE.AND P0, PT, R0, UR7, PT ;  /* 0x0000000700007c0c */ /* 0x000fda000bf06270 */
[----:B0-----:R-:W-:Y:S05]  /*0110*/  @!P0 BRA `(.L_x_7) ;  /* 0xfffffffc00ec8947 */ /* 0x001fea000383ffff */
.L_x_6:
[----:B------:R-:W-:Y:S05]  /*0120*/  BSYNC.RECONVERGENT B0 ;  /* 0x0000000000007941 */ /* 0x000fea0003800200 */
.L_x_5:
[----:B------:R-:W0:Y:S01]  /*0130*/  LDCU UR4, c[0x0][0x388] ;  /* 0x00007100ff0477ac */ /* 0x000e220008000800 */
[----:B------:R-:W-:Y:S01]  /*0140*/  BSSY.RECONVERGENT B0, `(.L_x_8) ;  /* 0x0000012000007945 */ /* 0x000fe20003800200 */
[----:B------:R-:W-:Y:S01]  /*0150*/  BAR.SYNC.DEFER_BLOCKING 0x0 ;  /* 0x0000000000007b1d */ /* 0x000fe20000010000 */
[----:B------:R-:W-:-:S05]  /*0160*/  ISETP.GE.AND P1, PT, R7, UR7, PT ;  /* 0x0000000707007c0c */ /* 0x000fca000bf26270 */
[----:B------:R-:W1:Y:S01]  /*0170*/  LDCU.64 UR8, c[0x0][0x358] ;  /* 0x00006b00ff0877ac */ /* 0x000e620008000a00 */
[----:B0-----:R-:W-:-:S13]  /*0180*/  ISETP.GE.AND P0, PT, R5, UR4, PT ;  /* 0x0000000405007c0c */ /* 0x001fda000bf06270 */
[----:B-1----:R-:W-:Y:S05]  /*0190*/  @P0 BRA `(.L_x_9) ;  /* 0x0000000000300947 */ /* 0x002fea0003800000 */
[----:B------:R-:W0:Y:S01]  /*01a0*/  LDC.64 R2, c[0x0][0x380] ;  /* 0x0000e000ff027b82 */ /* 0x000e220000000a00 */
[----:B------:R-:W1:Y:S01]  /*01b0*/  LDCU UR10, c[0x0][0x39c] ;  /* 0x00007380ff0a77ac */ /* 0x000e620008000800 */
[----:B0-----:R-:W-:-:S06]  /*01c0*/  IMAD.WIDE R2, R5, 0x4, R2 ;  /* 0x0000000405027825 */ /* 0x001fcc00078e0202 */
[----:B------:R-:W1:Y:S01]  /*01d0*/  LDG.E R2, desc[UR8][R2.64] ;  /* 0x0000000802027981 */ /* 0x000e62000c1e1900 */
[----:B------:R-:W0:Y:S01]  /*01e0*/  S2UR UR5, SR_CgaCtaId ;  /* 0x00000000000579c3 */ /* 0x000e220000008800 */
[----:B------:R-:W-:Y:S01]  /*01f0*/  UIADD3 UR6, UPT, UPT, UR7, -0x1, URZ ;  /* 0xffffffff07067890 */ /* 0x000fe2000fffe0ff */
[----:B------:R-:W-:Y:S02]  /*0200*/  UMOV UR4, 0x400 ;  /* 0x0000040000047882 */ /* 0x000fe40000000000 */
[----:B0-----:R-:W-:Y:S01]  /*0210*/  ULEA UR4, UR5, UR4, 0x18 ;  /* 0x0000000405047291 */ /* 0x001fe2000f8ec0ff */
[----:B-1----:R-:W-:-:S04]  /*0220*/  SHF.R.U32.HI R0, RZ, UR10, R2 ;  /* 0x0000000aff007c19 */ /* 0x002fc80008011602 */
[----:B------:R-:W-:-:S04]  /*0230*/  LOP3.LUT R0, R0, UR6, RZ, 0xc0, !PT ;  /* 0x0000000600007c12 */ /* 0x000fc8000f8ec0ff */
[----:B------:R-:W-:-:S05]  /*0240*/  LEA R0, R0, UR4, 0x2 ;  /* 0x0000000400007c11 */ /* 0x000fca000f8e10ff */
[----:B------:R0:W-:Y:S02]  /*0250*/  ATOMS.POPC.INC.32 RZ, [R0+URZ] ;  /* 0x0000000000ff7f8c */ /* 0x0001e4000d8000ff */
.L_x_9:
[----:B------:R-:W-:Y:S05]  /*0260*/  BSYNC.RECONVERGENT B0 ;  /* 0x0000000000007941 */ /* 0x000fea0003800200 */
.L_x_8:
[----:B------:R-:W-:Y:S06]  /*0270*/  BAR.SYNC.DEFER_BLOCKING 0x0 ;  /* 0x0000000000007b1d */ /* 0x000fec0000010000 */
[----:B------:R-:W-:Y:S05]  /*0280*/  @P1 EXIT ;  /* 0x000000000000194d */ /* 0x000fea0003800000 */
[----:B------:R-:W1:Y:S01]  /*0290*/  S2UR UR5, SR_CgaCtaId ;  /* 0x00000000000579c3 */ /* 0x000e620000008800 */
[----:B------:R-:W-:-:S07]  /*02a0*/  UMOV UR4, 0x400 ;  /* 0x0000040000047882 */ /* 0x000fce0000000000 */
[----:B------:R-:W2:Y:S01]  /*02b0*/  LDC.64 R4, c[0x0][0x390] ;  /* 0x0000e400ff047b82 */ /* 0x000ea20000000a00 */
[----:B-1----:R-:W-:-:S12]  /*02c0*/  ULEA UR4, UR5, UR4, 0x18 ;  /* 0x0000000405047291 */ /* 0x002fd8000f8ec0ff */
.L_x_10:
[C---:B0-----:R-:W-:Y:S01]  /*02d0*/  LEA R0, R7.reuse, UR4, 0x2 ;  /* 0x0000000407007c11 */ /* 0x041fe2000f8e10ff */
[----:B-12---:R-:W-:-:S04]  /*02e0*/  IMAD.WIDE R2, R7, 0x4, R4 ;  /* 0x0000000407027825 */ /* 0x006fc800078e0204 */
[----:B------:R-:W0:Y:S01]  /*02f0*/  LDS R9, [R0] ;  /* 0x0000000000097984 */ /* 0x000e220000000800 */
[----:B------:R-:W-:-:S05]  /*0300*/  IMAD.IADD R7, R6, 0x1, R7 ;  /* 0x0000000106077824 */ /* 0x000fca00078e0207 */
[----:B------:R-:W-:Y:S01]  /*0310*/  ISETP.GE.AND P0, PT, R7, UR7, PT ;  /* 0x0000000707007c0c */ /* 0x000fe2000bf06270 */
[----:B0-----:R1:W-:-:S12]  /*0320*/  REDG.E.ADD.STRONG.GPU desc[UR8][R2.64], R9 ;  /* 0x000000090200798e */ /* 0x0013d8000c12e108 */
[----:B------:R-:W-:Y:S05]  /*0330*/  @!P0 BRA `(.L_x_10) ;  /* 0xfffffffc00e48947 */ /* 0x000fea000383ffff */
[----:B------:R-:W-:Y:S05]  /*0340*/  EXIT ;  /* 0x000000000000794d */ /* 0x000fea0003800000 */
.L_x_11:
        /* <DEDUP_REMOVED lines=11> */
.L_x_15:


//--------------------- .nv.shared._Z7scatterPKjiS0_Pji --------------------------
	.section	.nv.shared._Z7scatterPKjiS0_Pji,"aw",@nobits
	.sectionflags	@""
	.align	16
	.zero		1024


//--------------------- .nv.shared.reserved.0     --------------------------
	.section	.nv.shared.reserved.0,"aw",@nobits
	.weak		__nv_reservedSMEM_offset_0_alias
	.size		__nv_reservedSMEM_offset_0_alias, 0, 64
	.other		__nv_reservedSMEM_offset_0_alias,@"STO_CUDA_RESERVED_SHARED STV_DEFAULT"
__nv_reservedSMEM_offset_0_alias:
	.zero		0
	.zero		64


//--------------------- .nv.shared._Z10addBlkSumsPjiS_ --------------------------
	.section	.nv.shared._Z10addBlkSumsPjiS_,"aw",@nobits
	.sectionflags	@""
	.align	16
	.zero		1024


//--------------------- .nv.shared._Z13scanBlkKernelPjiS_S_i --------------------------
	.section	.nv.shared._Z13scanBlkKernelPjiS_S_i,"aw",@nobits
	.sectionflags	@""
	.align	16
	.zero		1024


//--------------------- .nv.shared._Z17computeHistKernelPjiPiii --------------------------
	.section	.nv.shared._Z17computeHistKernelPjiPiii,"aw",@nobits
	.sectionflags	@""
	.align	16
	.zero		1024


//--------------------- .nv.constant0._Z7scatterPKjiS0_Pji --------------------------
	.section	.nv.constant0._Z7scatterPKjiS0_Pji,"a",@progbits
	.sectionflags	@""
	.align	4
.nv.constant0._Z7scatterPKjiS0_Pji:
	.zero		932


//--------------------- .nv.constant0._Z10addBlkSumsPjiS_ --------------------------
	.section	.nv.constant0._Z10addBlkSumsPjiS_,"a",@progbits
	.sectionflags	@""
	.align	4
.nv.constant0._Z10addBlkSumsPjiS_:
	.zero		920


//--------------------- .nv.constant0._Z13scanBlkKernelPjiS_S_i --------------------------
	.section	.nv.constant0._Z13scanBlkKernelPjiS_S_i,"a",@progbits
	.sectionflags	@""
	.align	4
.nv.constant0._Z13scanBlkKernelPjiS_S_i:
	.zero		932


//--------------------- .nv.constant0._Z17computeHistKernelPjiPiii --------------------------
	.section	.nv.constant0._Z17computeHistKernelPjiPiii,"a",@progbits
	.sectionflags	@""
	.align	4
.nv.constant0._Z17computeHistKernelPjiPiii:
	.zero		928


//--------------------- SYMBOLS --------------------------

	.type		.nv.reservedSmem.offset0,@object
	.size		.nv.reservedSmem.offset0,0x4
	.type		.nv.reservedSmem.cap,@object
	.size		.nv.reservedSmem.cap,0x4
